//
// Generated by NVIDIA NVVM Compiler
//
// Compiler Build ID: CL-36424714
// Cuda compilation tools, release 13.0, V13.0.88
// Based on NVVM 20.0.0
//

.version 9.0
.target sm_100
.address_size 64

	// .globl	_Z11dummyKernelPii

.visible .entry _Z11dummyKernelPii(
	.param .u64 .ptr .align 1 _Z11dummyKernelPii_param_0,
	.param .u32 _Z11dummyKernelPii_param_1
)
{
	.reg .pred 	%p<2>;
	.reg .b32 	%r<8>;
	.reg .b64 	%rd<5>;

	ld.param.u64 	%rd1, [_Z11dummyKernelPii_param_0];
	ld.param.u32 	%r2, [_Z11dummyKernelPii_param_1];
	mov.u32 	%r3, %ctaid.x;
	mov.u32 	%r4, %ntid.x;
	mov.u32 	%r5, %tid.x;
	mad.lo.s32 	%r1, %r3, %r4, %r5;
	setp.ge.s32 	%p1, %r1, %r2;
	@%p1 bra 	$L__BB0_2;
	cvta.to.global.u64 	%rd2, %rd1;
	mul.wide.s32 	%rd3, %r1, 4;
	add.s64 	%rd4, %rd2, %rd3;
	ld.global.u32 	%r6, [%rd4];
	add.s32 	%r7, %r6, 499500;
	st.global.u32 	[%rd4], %r7;
$L__BB0_2:
	ret;

}


// ===== COMPILED SASS (sm_100) =====

	.target	sm_100

	.elftype	@"ET_EXEC"


//--------------------- .note.nv.tkinfo           --------------------------
	.section	.note.nv.tkinfo,"",@"SHT_NOTE"
	.sectionflags	@"SHF_NOTE_NV_TKINFO"
	.tkinfo
        /*0018*/ 	.word	0x00000002
        /*0030*/ 	.string	""
        /*0030*/ 	.string	"ptxas"
        /*0030*/ 	.string	"Cuda compilation tools, release 13.0, V13.0.88"
        /*0030*/ 	.string	"Build cuda_13.0.r13.0/compiler.36424714_0"
        /*0030*/ 	.string	"-arch sm_100 -m 64 "



//--------------------- .note.nv.cuinfo           --------------------------
	.section	.note.nv.cuinfo,"",@"SHT_NOTE"
	.sectionflags	@"SHF_NOTE_NV_CUINFO"
        /*0018*/ 	.short	0x0002
        /*001a*/ 	.short	0x0064
        /*001c*/ 	.short	0x0082
	.zero		2


//--------------------- .nv.info                  --------------------------
	.section	.nv.info,"",@"SHT_CUDA_INFO"
	.align	4


	//----- nvinfo : EIATTR_REGCOUNT
	.align		4
        /*0000*/ 	.byte	0x04, 0x2f
        /*0002*/ 	.short	(.L_1 - .L_0)
	.align		4
.L_0:
        /*0004*/ 	.word	index@(_Z11dummyKernelPii)
        /*0008*/ 	.word	0x00000008


	//----- nvinfo : EIATTR_FRAME_SIZE
	.align		4
.L_1:
        /*000c*/ 	.byte	0x04, 0x11
        /*000e*/ 	.short	(.L_3 - .L_2)
	.align		4
.L_2:
        /*0010*/ 	.word	index@(_Z11dummyKernelPii)
        /*0014*/ 	.word	0x00000000


	//----- nvinfo : EIATTR_MIN_STACK_SIZE
	.align		4
.L_3:
        /*0018*/ 	.byte	0x04, 0x12
        /*001a*/ 	.short	(.L_5 - .L_4)
	.align		4
.L_4:
        /*001c*/ 	.word	index@(_Z11dummyKernelPii)
        /*0020*/ 	.word	0x00000000
.L_5:


//--------------------- .nv.compat                --------------------------
	.section	.nv.compat,"",@"SHT_CUDA_COMPAT_INFO"
	.align	4
        /*0000*/ 	.byte	0x02, 0x09, 0x00, 0x00, 0x02, 0x02, 0x01, 0x00, 0x02, 0x05, 0x05, 0x00, 0x03, 0x07, 0x01, 0x01
        /*0010*/ 	.byte	0x02, 0x03, 0x00, 0x00, 0x02, 0x06, 0x01, 0x00, 0x04, 0x0b, 0x08, 0x00, 0x09, 0x00, 0x00, 0x00
        /*0020*/ 	.byte	0x00, 0x00, 0x00, 0x00


//--------------------- .nv.info._Z11dummyKernelPii --------------------------
	.section	.nv.info._Z11dummyKernelPii,"",@"SHT_CUDA_INFO"
	.sectionflags	@""
	.align	4


	//----- nvinfo : EIATTR_CUDA_API_VERSION
	.align		4
        /*0000*/ 	.byte	0x04, 0x37
        /*0002*/ 	.short	(.L_7 - .L_6)
.L_6:
        /*0004*/ 	.word	0x00000082


	//----- nvinfo : EIATTR_KPARAM_INFO
	.align		4
.L_7:
        /*0008*/ 	.byte	0x04, 0x17
        /*000a*/ 	.short	(.L_9 - .L_8)
.L_8:
        /*000c*/ 	.word	0x00000000
        /*0010*/ 	.short	0x0001
        /*0012*/ 	.short	0x0008
        /*0014*/ 	.byte	0x00, 0xf0, 0x11, 0x00


	//----- nvinfo : EIATTR_KPARAM_INFO
	.align		4
.L_9:
        /*0018*/ 	.byte	0x04, 0x17
        /*001a*/ 	.short	(.L_11 - .L_10)
.L_10:
        /*001c*/ 	.word	0x00000000
        /*0020*/ 	.short	0x0000
        /*0022*/ 	.short	0x0000
        /*0024*/ 	.byte	0x00, 0xf5, 0x21, 0x00


	//----- nvinfo : EIATTR_SPARSE_MMA_MASK
	.align		4
.L_11:
        /*0028*/ 	.byte	0x03, 0x50
        /*002a*/ 	.short	0x0000


	//----- nvinfo : EIATTR_MAXREG_COUNT
	.align		4
        /*002c*/ 	.byte	0x03, 0x1b
        /*002e*/ 	.short	0x00ff


	//----- nvinfo : EIATTR_MERCURY_ISA_VERSION
	.align		4
        /*0030*/ 	.byte	0x03, 0x5f
        /*0032*/ 	.short	0x0101


	//----- nvinfo : EIATTR_VRC_CTA_INIT_COUNT
	.align		4
        /*0034*/ 	.byte	0x02, 0x4a
	.zero		1
	.zero		1


	//----- nvinfo : EIATTR_EXIT_INSTR_OFFSETS
	.align		4
        /*0038*/ 	.byte	0x04, 0x1c
        /*003a*/ 	.short	(.L_13 - .L_12)


	//   ....[0]....
.L_12:
        /*003c*/ 	.word	0x00000070


	//   ....[1]....
        /*0040*/ 	.word	0x000000e0


	//----- nvinfo : EIATTR_CBANK_PARAM_SIZE
	.align		4
.L_13:
        /*0044*/ 	.byte	0x03, 0x19
        /*0046*/ 	.short	0x000c


	//----- nvinfo : EIATTR_PARAM_CBANK
	.align		4
        /*0048*/ 	.byte	0x04, 0x0a
        /*004a*/ 	.short	(.L_15 - .L_14)
	.align		4
.L_14:
        /*004c*/ 	.word	index@(.nv.constant0._Z11dummyKernelPii)
        /*0050*/ 	.short	0x0380
        /*0052*/ 	.short	0x000c


	//----- nvinfo : EIATTR_SW_WAR
	.align		4
.L_15:
        /*0054*/ 	.byte	0x04, 0x36
        /*0056*/ 	.short	(.L_17 - .L_16)
.L_16:
        /*0058*/ 	.word	0x00000008
.L_17:


//--------------------- .nv.callgraph             --------------------------
	.section	.nv.callgraph,"",@"SHT_CUDA_CALLGRAPH"
	.align	4
	.sectionentsize	8
	.align		4
        /*0000*/ 	.word	0x00000000
	.align		4
        /*0004*/ 	.word	0xffffffff
	.align		4
        /*0008*/ 	.word	0x00000000
	.align		4
        /*000c*/ 	.word	0xfffffffe
	.align		4
        /*0010*/ 	.word	0x00000000
	.align		4
        /*0014*/ 	.word	0xfffffffd
	.align		4
        /*0018*/ 	.word	0x00000000
	.align		4
        /*001c*/ 	.word	0xfffffffc


//--------------------- .text._Z11dummyKernelPii  --------------------------
	.section	.text._Z11dummyKernelPii,"ax",@progbits
	.align	128
        .global         _Z11dummyKernelPii
        .type           _Z11dummyKernelPii,@function
        .size           _Z11dummyKernelPii,(.L_x_1 - _Z11dummyKernelPii)
        .other          _Z11dummyKernelPii,@"STO_CUDA_ENTRY STV_DEFAULT"
_Z11dummyKernelPii:
.text._Z11dummyKernelPii:
[----:B------:R-:W-:Y:S01]  /*0000*/  LDC R1, c[0x0][0x37c] ;  /* 0x0000df00ff017b82 */ /* 0x000fe20000000800 */
[----:B------:R-:W0:Y:S07]  /*0010*/  S2R R0, SR_TID.X ;  /* 0x0000000000007919 */ /* 0x000e2e0000002100 */
[----:B------:R-:W0:Y:S01]  /*0020*/  S2UR UR4, SR_CTAID.X ;  /* 0x00000000000479c3 */ /* 0x000e220000002500 */
[----:B------:R-:W1:Y:S07]  /*0030*/  LDCU UR5, c[0x0][0x388] ;  /* 0x00007100ff0577ac */ /* 0x000e6e0008000800 */
[----:B------:R-:W0:Y:S02]  /*0040*/  LDC R5, c[0x0][0x360] ;  /* 0x0000d800ff057b82 */ /* 0x000e240000000800 */
[----:B0-----:R-:W-:-:S05]  /*0050*/  IMAD R5, R5, UR4, R0 ;  /* 0x0000000405057c24 */ /* 0x001fca000f8e0200 */
[----:B-1----:R-:W-:-:S13]  /*0060*/  ISETP.GE.AND P0, PT, R5, UR5, PT ;  /* 0x0000000505007c0c */ /* 0x002fda000bf06270 */
[----:B------:R-:W-:Y:S05]  /*0070*/  @P0 EXIT ;  /* 0x000000000000094d */ /* 0x000fea0003800000 */
[----:B------:R-:W0:Y:S01]  /*0080*/  LDC.64 R2, c[0x0][0x380] ;  /* 0x0000e000ff027b82 */ /* 0x000e220000000a00 */
[----:B------:R-:W1:Y:S01]  /*0090*/  LDCU.64 UR4, c[0x0][0x358] ;  /* 0x00006b00ff0477ac */ /* 0x000e620008000a00 */
[----:B0-----:R-:W-:-:S05]  /*00a0*/  IMAD.WIDE R2, R5, 0x4, R2 ;  /* 0x0000000405027825 */ /* 0x001fca00078e0202 */
[----:B-1----:R-:W2:Y:S02]  /*00b0*/  LDG.E R0, desc[UR4][R2.64] ;  /* 0x0000000402007981 */ /* 0x002ea4000c1e1900 */
[----:B--2---:R-:W-:-:S05]  /*00c0*/  IADD3 R5, PT, PT, R0, 0x79f2c, RZ ;  /* 0x00079f2c00057810 */ /* 0x004fca0007ffe0ff */
[----:B------:R-:W-:Y:S01]  /*00d0*/  STG.E desc[UR4][R2.64], R5 ;  /* 0x0000000502007986 */ /* 0x000fe2000c101904 */
[----:B------:R-:W-:Y:S05]  /*00e0*/  EXIT ;  /* 0x000000000000794d */ /* 0x000fea0003800000 */
.L_x_0:
[----:B------:R-:W-:-:S00]  /*00f0*/  BRA `(.L_x_0) ;  /* 0xfffffffc00fc7947 */ /* 0x000fc0000383ffff */
[----:B------:R-:W-:-:S00]  /*0100*/  NOP ;  /* 0x0000000000007918 */ /* 0x000fc00000000000 */
[----:B------:R-:W-:-:S00]  /*0110*/  NOP ;  /* 0x0000000000007918 */ /* 0x000fc00000000000 */
[----:B------:R-:W-:-:S00]  /*0120*/  NOP ;  /* 0x0000000000007918 */ /* 0x000fc00000000000 */
[----:B------:R-:W-:-:S00]  /*0130*/  NOP ;  /* 0x0000000000007918 */ /* 0x000fc00000000000 */
[----:B------:R-:W-:-:S00]  /*0140*/  NOP ;  /* 0x0000000000007918 */ /* 0x000fc00000000000 */
[----:B------:R-:W-:-:S00]  /*0150*/  NOP ;  /* 0x0000000000007918 */ /* 0x000fc00000000000 */
[----:B------:R-:W-:-:S00]  /*0160*/  NOP ;  /* 0x0000000000007918 */ /* 0x000fc00000000000 */
[----:B------:R-:W-:-:S00]  /*0170*/  NOP ;  /* 0x0000000000007918 */ /* 0x000fc00000000000 */
.L_x_1:


//--------------------- .nv.shared.reserved.0     --------------------------
	.section	.nv.shared.reserved.0,"aw",@nobits
	.weak		__nv_reservedSMEM_offset_0_alias
	.size		__nv_reservedSMEM_offset_0_alias, 0, 64
	.other		__nv_reservedSMEM_offset_0_alias,@"STO_CUDA_RESERVED_SHARED STV_DEFAULT"
__nv_reservedSMEM_offset_0_alias:
	.zero		0
	.zero		64


//--------------------- .nv.constant0._Z11dummyKernelPii --------------------------
	.section	.nv.constant0._Z11dummyKernelPii,"a",@progbits
	.sectionflags	@""
	.align	4
.nv.constant0._Z11dummyKernelPii:
	.zero		908


//--------------------- SYMBOLS --------------------------

	.type		.nv.reservedSmem.offset0,@object
	.size		.nv.reservedSmem.offset0,0x4
